//
// Generated by NVIDIA NVVM Compiler
//
// Compiler Build ID: CL-36424714
// Cuda compilation tools, release 13.0, V13.0.88
// Based on NVVM 20.0.0
//

.version 9.0
.target sm_100
.address_size 64

	// .globl	_Z16reciprocalKernelPfS_j

.visible .entry _Z16reciprocalKernelPfS_j(
	.param .u64 .ptr .align 1 _Z16reciprocalKernelPfS_j_param_0,
	.param .u64 .ptr .align 1 _Z16reciprocalKernelPfS_j_param_1,
	.param .u32 _Z16reciprocalKernelPfS_j_param_2
)
{
	.reg .pred 	%p<3>;
	.reg .b32 	%r<8>;
	.reg .b32 	%f<12>;
	.reg .b64 	%rd<10>;

	ld.param.u64 	%rd3, [_Z16reciprocalKernelPfS_j_param_0];
	ld.param.u64 	%rd4, [_Z16reciprocalKernelPfS_j_param_1];
	ld.param.u32 	%r2, [_Z16reciprocalKernelPfS_j_param_2];
	cvta.to.global.u64 	%rd1, %rd4;
	cvta.to.global.u64 	%rd2, %rd3;
	mov.u32 	%r3, %ctaid.x;
	mov.u32 	%r4, %ntid.x;
	mov.u32 	%r5, %tid.x;
	mad.lo.s32 	%r1, %r3, %r4, %r5;
	setp.ne.s32 	%p1, %r1, 0;
	@%p1 bra 	$L__BB0_2;
	ld.global.f32 	%f10, [%rd2];
	add.f32 	%f11, %f10, 0f40A00000;
	st.global.f32 	[%rd1], %f11;
	bra.uni 	$L__BB0_4;
$L__BB0_2:
	add.s32 	%r6, %r2, -1;
	setp.ge.u32 	%p2, %r1, %r6;
	@%p2 bra 	$L__BB0_4;
	mul.wide.u32 	%rd5, %r1, 4;
	add.s64 	%rd6, %rd2, %rd5;
	ld.global.f32 	%f1, [%rd6+4];
	ld.global.f32 	%f2, [%rd6];
	add.f32 	%f3, %f2, %f2;
	sub.f32 	%f4, %f1, %f3;
	add.s32 	%r7, %r1, -1;
	mul.wide.u32 	%rd7, %r7, 4;
	add.s64 	%rd8, %rd2, %rd7;
	ld.global.f32 	%f5, [%rd8];
	add.f32 	%f6, %f5, %f4;
	mul.f32 	%f7, %f6, 0f3A83126F;
	div.rn.f32 	%f8, %f7, 0f3C23D70A;
	add.f32 	%f9, %f2, %f8;
	add.s64 	%rd9, %rd1, %rd5;
	st.global.f32 	[%rd9], %f9;
$L__BB0_4:
	ret;

}


// ===== COMPILED SASS (sm_100) =====

	.target	sm_100

	.elftype	@"ET_EXEC"


//--------------------- .note.nv.tkinfo           --------------------------
	.section	.note.nv.tkinfo,"",@"SHT_NOTE"
	.sectionflags	@"SHF_NOTE_NV_TKINFO"
	.tkinfo
        /*0018*/ 	.word	0x00000002
        /*0030*/ 	.string	""
        /*0030*/ 	.string	"ptxas"
        /*0030*/ 	.string	"Cuda compilation tools, release 13.0, V13.0.88"
        /*0030*/ 	.string	"Build cuda_13.0.r13.0/compiler.36424714_0"
        /*0030*/ 	.string	"-arch sm_100 -m 64 "



//--------------------- .note.nv.cuinfo           --------------------------
	.section	.note.nv.cuinfo,"",@"SHT_NOTE"
	.sectionflags	@"SHF_NOTE_NV_CUINFO"
        /*0018*/ 	.short	0x0002
        /*001a*/ 	.short	0x0064
        /*001c*/ 	.short	0x0082
	.zero		2


//--------------------- .nv.info                  --------------------------
	.section	.nv.info,"",@"SHT_CUDA_INFO"
	.align	4


	//----- nvinfo : EIATTR_REGCOUNT
	.align		4
        /*0000*/ 	.byte	0x04, 0x2f
        /*0002*/ 	.short	(.L_1 - .L_0)
	.align		4
.L_0:
        /*0004*/ 	.word	index@(_Z16reciprocalKernelPfS_j)
        /*0008*/ 	.word	0x0000000e


	//----- nvinfo : EIATTR_FRAME_SIZE
	.align		4
.L_1:
        /*000c*/ 	.byte	0x04, 0x11
        /*000e*/ 	.short	(.L_3 - .L_2)
	.align		4
.L_2:
        /*0010*/ 	.word	index@($__internal_0_$__cuda_sm3x_div_rn_noftz_f32_slowpath)
        /*0014*/ 	.word	0x00000000


	//----- nvinfo : EIATTR_FRAME_SIZE
	.align		4
.L_3:
        /*0018*/ 	.byte	0x04, 0x11
        /*001a*/ 	.short	(.L_5 - .L_4)
	.align		4
.L_4:
        /*001c*/ 	.word	index@(_Z16reciprocalKernelPfS_j)
        /*0020*/ 	.word	0x00000000


	//----- nvinfo : EIATTR_MIN_STACK_SIZE
	.align		4
.L_5:
        /*0024*/ 	.byte	0x04, 0x12
        /*0026*/ 	.short	(.L_7 - .L_6)
	.align		4
.L_6:
        /*0028*/ 	.word	index@(_Z16reciprocalKernelPfS_j)
        /*002c*/ 	.word	0x00000000
.L_7:


//--------------------- .nv.compat                --------------------------
	.section	.nv.compat,"",@"SHT_CUDA_COMPAT_INFO"
	.align	4
        /*0000*/ 	.byte	0x02, 0x09, 0x00, 0x00, 0x02, 0x02, 0x01, 0x00, 0x02, 0x05, 0x05, 0x00, 0x03, 0x07, 0x01, 0x01
        /*0010*/ 	.byte	0x02, 0x03, 0x00, 0x00, 0x02, 0x06, 0x01, 0x00, 0x04, 0x0b, 0x08, 0x00, 0x01, 0x00, 0x00, 0x00
        /*0020*/ 	.byte	0x00, 0x00, 0x00, 0x00


//--------------------- .nv.info._Z16reciprocalKernelPfS_j --------------------------
	.section	.nv.info._Z16reciprocalKernelPfS_j,"",@"SHT_CUDA_INFO"
	.sectionflags	@""
	.align	4


	//----- nvinfo : EIATTR_CUDA_API_VERSION
	.align		4
        /*0000*/ 	.byte	0x04, 0x37
        /*0002*/ 	.short	(.L_9 - .L_8)
.L_8:
        /*0004*/ 	.word	0x00000082


	//----- nvinfo : EIATTR_KPARAM_INFO
	.align		4
.L_9:
        /*0008*/ 	.byte	0x04, 0x17
        /*000a*/ 	.short	(.L_11 - .L_10)
.L_10:
        /*000c*/ 	.word	0x00000000
        /*0010*/ 	.short	0x0002
        /*0012*/ 	.short	0x0010
        /*0014*/ 	.byte	0x00, 0xf0, 0x11, 0x00


	//----- nvinfo : EIATTR_KPARAM_INFO
	.align		4
.L_11:
        /*0018*/ 	.byte	0x04, 0x17
        /*001a*/ 	.short	(.L_13 - .L_12)
.L_12:
        /*001c*/ 	.word	0x00000000
        /*0020*/ 	.short	0x0001
        /*0022*/ 	.short	0x0008
        /*0024*/ 	.byte	0x00, 0xf5, 0x21, 0x00


	//----- nvinfo : EIATTR_KPARAM_INFO
	.align		4
.L_13:
        /*0028*/ 	.byte	0x04, 0x17
        /*002a*/ 	.short	(.L_15 - .L_14)
.L_14:
        /*002c*/ 	.word	0x00000000
        /*0030*/ 	.short	0x0000
        /*0032*/ 	.short	0x0000
        /*0034*/ 	.byte	0x00, 0xf5, 0x21, 0x00


	//----- nvinfo : EIATTR_SPARSE_MMA_MASK
	.align		4
.L_15:
        /*0038*/ 	.byte	0x03, 0x50
        /*003a*/ 	.short	0x0000


	//----- nvinfo : EIATTR_MAXREG_COUNT
	.align		4
        /*003c*/ 	.byte	0x03, 0x1b
        /*003e*/ 	.short	0x00ff


	//----- nvinfo : EIATTR_MERCURY_ISA_VERSION
	.align		4
        /*0040*/ 	.byte	0x03, 0x5f
        /*0042*/ 	.short	0x0101


	//----- nvinfo : EIATTR_VRC_CTA_INIT_COUNT
	.align		4
        /*0044*/ 	.byte	0x02, 0x4a
	.zero		1
	.zero		1


	//----- nvinfo : EIATTR_EXIT_INSTR_OFFSETS
	.align		4
        /*0048*/ 	.byte	0x04, 0x1c
        /*004a*/ 	.short	(.L_17 - .L_16)


	//   ....[0]....
.L_16:
        /*004c*/ 	.word	0x000000d0


	//   ....[1]....
        /*0050*/ 	.word	0x00000110


	//   ....[2]....
        /*0054*/ 	.word	0x000002e0


	//----- nvinfo : EIATTR_CRS_STACK_SIZE
	.align		4
.L_17:
        /*0058*/ 	.byte	0x04, 0x1e
        /*005a*/ 	.short	(.L_19 - .L_18)
.L_18:
        /*005c*/ 	.word	0x00000000


	//----- nvinfo : EIATTR_CBANK_PARAM_SIZE
	.align		4
.L_19:
        /*0060*/ 	.byte	0x03, 0x19
        /*0062*/ 	.short	0x0014


	//----- nvinfo : EIATTR_PARAM_CBANK
	.align		4
        /*0064*/ 	.byte	0x04, 0x0a
        /*0066*/ 	.short	(.L_21 - .L_20)
	.align		4
.L_20:
        /*0068*/ 	.word	index@(.nv.constant0._Z16reciprocalKernelPfS_j)
        /*006c*/ 	.short	0x0380
        /*006e*/ 	.short	0x0014


	//----- nvinfo : EIATTR_SW_WAR
	.align		4
.L_21:
        /*0070*/ 	.byte	0x04, 0x36
        /*0072*/ 	.short	(.L_23 - .L_22)
.L_22:
        /*0074*/ 	.word	0x00000008
.L_23:


//--------------------- .nv.callgraph             --------------------------
	.section	.nv.callgraph,"",@"SHT_CUDA_CALLGRAPH"
	.align	4
	.sectionentsize	8
	.align		4
        /*0000*/ 	.word	0x00000000
	.align		4
        /*0004*/ 	.word	0xffffffff
	.align		4
        /*0008*/ 	.word	0x00000000
	.align		4
        /*000c*/ 	.word	0xfffffffe
	.align		4
        /*0010*/ 	.word	0x00000000
	.align		4
        /*0014*/ 	.word	0xfffffffd
	.align		4
        /*0018*/ 	.word	0x00000000
	.align		4
        /*001c*/ 	.word	0xfffffffc


//--------------------- .text._Z16reciprocalKernelPfS_j --------------------------
	.section	.text._Z16reciprocalKernelPfS_j,"ax",@progbits
	.align	128
        .global         _Z16reciprocalKernelPfS_j
        .type           _Z16reciprocalKernelPfS_j,@function
        .size           _Z16reciprocalKernelPfS_j,(.L_x_16 - _Z16reciprocalKernelPfS_j)
        .other          _Z16reciprocalKernelPfS_j,@"STO_CUDA_ENTRY STV_DEFAULT"
_Z16reciprocalKernelPfS_j:
.text._Z16reciprocalKernelPfS_j:
[----:B------:R-:W-:Y:S01]  /*0000*/  LDC R1, c[0x0][0x37c] ;  /* 0x0000df00ff017b82 */ /* 0x000fe20000000800 */
[----:B------:R-:W0:Y:S07]  /*0010*/  S2R R3, SR_TID.X ;  /* 0x0000000000037919 */ /* 0x000e2e0000002100 */
[----:B------:R-:W0:Y:S01]  /*0020*/  S2UR UR4, SR_CTAID.X ;  /* 0x00000000000479c3 */ /* 0x000e220000002500 */
[----:B------:R-:W1:Y:S07]  /*0030*/  LDCU.64 UR6, c[0x0][0x358] ;  /* 0x00006b00ff0677ac */ /* 0x000e6e0008000a00 */
[----:B------:R-:W0:Y:S02]  /*0040*/  LDC R2, c[0x0][0x360] ;  /* 0x0000d800ff027b82 */ /* 0x000e240000000800 */
[----:B0-----:R-:W-:-:S05]  /*0050*/  IMAD R2, R2, UR4, R3 ;  /* 0x0000000402027c24 */ /* 0x001fca000f8e0203 */
[----:B------:R-:W-:-:S13]  /*0060*/  ISETP.NE.AND P0, PT, R2, RZ, PT ;  /* 0x000000ff0200720c */ /* 0x000fda0003f05270 */
[----:B-1----:R-:W-:Y:S05]  /*0070*/  @P0 BRA `(.L_x_0) ;  /* 0x0000000000180947 */ /* 0x002fea0003800000 */
[----:B------:R-:W0:Y:S02]  /*0080*/  LDC.64 R2, c[0x0][0x380] ;  /* 0x0000e000ff027b82 */ /* 0x000e240000000a00 */
[----:B0-----:R-:W2:Y:S06]  /*0090*/  LDG.E R2, desc[UR6][R2.64] ;  /* 0x0000000602027981 */ /* 0x001eac000c1e1900 */
[----:B------:R-:W0:Y:S01]  /*00a0*/  LDC.64 R4, c[0x0][0x388] ;  /* 0x0000e200ff047b82 */ /* 0x000e220000000a00 */
[----:B--2---:R-:W-:-:S05]  /*00b0*/  FADD R7, R2, 5 ;  /* 0x40a0000002077421 */ /* 0x004fca0000000000 */
[----:B0-----:R-:W-:Y:S01]  /*00c0*/  STG.E desc[UR6][R4.64], R7 ;  /* 0x0000000704007986 */ /* 0x001fe2000c101906 */
[----:B------:R-:W-:Y:S05]  /*00d0*/  EXIT ;  /* 0x000000000000794d */ /* 0x000fea0003800000 */
.L_x_0:
[----:B------:R-:W0:Y:S02]  /*00e0*/  LDCU UR4, c[0x0][0x390] ;  /* 0x00007200ff0477ac */ /* 0x000e240008000800 */
[----:B0-----:R-:W-:-:S06]  /*00f0*/  UIADD3 UR4, UPT, UPT, UR4, -0x1, URZ ;  /* 0xffffffff04047890 */ /* 0x001fcc000fffe0ff */
[----:B------:R-:W-:-:S13]  /*0100*/  ISETP.GE.U32.AND P0, PT, R2, UR4, PT ;  /* 0x0000000402007c0c */ /* 0x000fda000bf06070 */
[----:B------:R-:W-:Y:S05]  /*0110*/  @P0 EXIT ;  /* 0x000000000000094d */ /* 0x000fea0003800000 */
[----:B------:R-:W0:Y:S01]  /*0120*/  LDC.64 R6, c[0x0][0x380] ;  /* 0x0000e000ff067b82 */ /* 0x000e220000000a00 */
[C---:B------:R-:W-:Y:S02]  /*0130*/  VIADD R9, R2.reuse, 0xffffffff ;  /* 0xffffffff02097836 */ /* 0x040fe40000000000 */
[----:B0-----:R-:W-:-:S05]  /*0140*/  IMAD.WIDE.U32 R4, R2, 0x4, R6 ;  /* 0x0000000402047825 */ /* 0x001fca00078e0006 */
[----:B------:R-:W2:Y:S01]  /*0150*/  LDG.E R3, desc[UR6][R4.64] ;  /* 0x0000000604037981 */ /* 0x000ea2000c1e1900 */
[----:B------:R-:W-:-:S03]  /*0160*/  IMAD.WIDE.U32 R6, R9, 0x4, R6 ;  /* 0x0000000409067825 */ /* 0x000fc600078e0006 */
[----:B------:R-:W3:Y:S04]  /*0170*/  LDG.E R0, desc[UR6][R4.64+0x4] ;  /* 0x0000040604007981 */ /* 0x000ee8000c1e1900 */
[----:B------:R-:W4:Y:S01]  /*0180*/  LDG.E R7, desc[UR6][R6.64] ;  /* 0x0000000606077981 */ /* 0x000f22000c1e1900 */
[----:B------:R-:W-:Y:S01]  /*0190*/  IMAD.MOV.U32 R11, RZ, RZ, 0x42c80000 ;  /* 0x42c80000ff0b7424 */ /* 0x000fe200078e00ff */
[----:B------:R-:W-:Y:S01]  /*01a0*/  BSSY.RECONVERGENT B1, `(.L_x_1) ;  /* 0x000000f000017945 */ /* 0x000fe20003800200 */
[----:B------:R-:W-:-:S04]  /*01b0*/  IMAD.MOV.U32 R8, RZ, RZ, 0x3c23d70a ;  /* 0x3c23d70aff087424 */ /* 0x000fc800078e00ff */
[----:B------:R-:W-:Y:S01]  /*01c0*/  FFMA R8, R11, -R8, 1 ;  /* 0x3f8000000b087423 */ /* 0x000fe20000000808 */
[----:B--2---:R-:W-:-:S04]  /*01d0*/  FADD R9, R3, R3 ;  /* 0x0000000303097221 */ /* 0x004fc80000000000 */
[----:B---3--:R-:W-:Y:S01]  /*01e0*/  FADD R0, R0, -R9 ;  /* 0x8000000900007221 */ /* 0x008fe20000000000 */
[----:B------:R-:W-:-:S03]  /*01f0*/  FFMA R9, R8, R11, 100 ;  /* 0x42c8000008097423 */ /* 0x000fc6000000000b */
[----:B----4-:R-:W-:-:S04]  /*0200*/  FADD R0, R0, R7 ;  /* 0x0000000700007221 */ /* 0x010fc80000000000 */
[----:B------:R-:W-:-:S04]  /*0210*/  FMUL R0, R0, 0.0010000000474974513054 ;  /* 0x3a83126f00007820 */ /* 0x000fc80000400000 */
[----:B------:R-:W0:Y:S01]  /*0220*/  FCHK P0, R0, 0.0099999997764825820923 ;  /* 0x3c23d70a00007902 */ /* 0x000e220000000000 */
[----:B------:R-:W-:-:S04]  /*0230*/  FFMA R4, R0, R9, RZ ;  /* 0x0000000900047223 */ /* 0x000fc800000000ff */
[----:B------:R-:W-:-:S04]  /*0240*/  FFMA R5, R4, -0.0099999997764825820923, R0 ;  /* 0xbc23d70a04057823 */ /* 0x000fc80000000000 */
[----:B------:R-:W-:Y:S01]  /*0250*/  FFMA R6, R9, R5, R4 ;  /* 0x0000000509067223 */ /* 0x000fe20000000004 */
[----:B0-----:R-:W-:Y:S06]  /*0260*/  @!P0 BRA `(.L_x_2) ;  /* 0x0000000000088947 */ /* 0x001fec0003800000 */
[----:B------:R-:W-:-:S07]  /*0270*/  MOV R4, 0x290 ;  /* 0x0000029000047802 */ /* 0x000fce0000000f00 */
[----:B------:R-:W-:Y:S05]  /*0280*/  CALL.REL.NOINC `($__internal_0_$__cuda_sm3x_div_rn_noftz_f32_slowpath) ;  /* 0x0000000000187944 */ /* 0x000fea0003c00000 */
.L_x_2:
[----:B------:R-:W-:Y:S05]  /*0290*/  BSYNC.RECONVERGENT B1 ;  /* 0x0000000000017941 */ /* 0x000fea0003800200 */
.L_x_1:
[----:B------:R-:W0:Y:S01]  /*02a0*/  LDC.64 R4, c[0x0][0x388] ;  /* 0x0000e200ff047b82 */ /* 0x000e220000000a00 */
[----:B------:R-:W-:Y:S01]  /*02b0*/  FADD R7, R3, R6 ;  /* 0x0000000603077221 */ /* 0x000fe20000000000 */
[----:B0-----:R-:W-:-:S05]  /*02c0*/  IMAD.WIDE.U32 R2, R2, 0x4, R4 ;  /* 0x0000000402027825 */ /* 0x001fca00078e0004 */
[----:B------:R-:W-:Y:S01]  /*02d0*/  STG.E desc[UR6][R2.64], R7 ;  /* 0x0000000702007986 */ /* 0x000fe2000c101906 */
[----:B------:R-:W-:Y:S05]  /*02e0*/  EXIT ;  /* 0x000000000000794d */ /* 0x000fea0003800000 */
        .weak           $__internal_0_$__cuda_sm3x_div_rn_noftz_f32_slowpath
        .type           $__internal_0_$__cuda_sm3x_div_rn_noftz_f32_slowpath,@function
        .size           $__internal_0_$__cuda_sm3x_div_rn_noftz_f32_slowpath,(.L_x_16 - $__internal_0_$__cuda_sm3x_div_rn_noftz_f32_slowpath)
$__internal_0_$__cuda_sm3x_div_rn_noftz_f32_slowpath:
[----:B------:R-:W-:Y:S01]  /*02f0*/  SHF.R.U32.HI R5, RZ, 0x17, R0 ;  /* 0x00000017ff057819 */ /* 0x000fe20000011600 */
[----:B------:R-:W-:Y:S04]  /*0300*/  BSSY.RECONVERGENT B0, `(.L_x_3) ;  /* 0x000005c000007945 */ /* 0x000fe80003800200 */
[----:B------:R-:W-:Y:S01]  /*0310*/  BSSY.RELIABLE B2, `(.L_x_4) ;  /* 0x000001a000027945 */ /* 0x000fe20003800100 */
[----:B------:R-:W-:Y:S02]  /*0320*/  MOV R6, R0 ;  /* 0x0000000000067202 */ /* 0x000fe40000000f00 */
[----:B------:R-:W-:-:S05]  /*0330*/  LOP3.LUT R5, R5, 0xff, RZ, 0xc0, !PT ;  /* 0x000000ff05057812 */ /* 0x000fca00078ec0ff */
[----:B------:R-:W-:-:S05]  /*0340*/  VIADD R8, R5, 0xffffffff ;  /* 0xffffffff05087836 */ /* 0x000fca0000000000 */
[----:B------:R-:W-:-:S13]  /*0350*/  ISETP.GT.U32.OR P0, PT, R8, 0xfd, !PT ;  /* 0x000000fd0800780c */ /* 0x000fda0007f04470 */
[----:B------:R-:W-:Y:S01]  /*0360*/  @!P0 IMAD.MOV.U32 R7, RZ, RZ, RZ ;  /* 0x000000ffff078224 */ /* 0x000fe200078e00ff */
[----:B------:R-:W-:Y:S06]  /*0370*/  @!P0 BRA `(.L_x_5) ;  /* 0x00000000004c8947 */ /* 0x000fec0003800000 */
[----:B------:R-:W-:-:S13]  /*0380*/  FSETP.GTU.FTZ.AND P0, PT, |R0|, +INF , PT ;  /* 0x7f8000000000780b */ /* 0x000fda0003f1c200 */
[----:B------:R-:W-:Y:S05]  /*0390*/  @P0 BREAK.RELIABLE B2 ;  /* 0x0000000000020942 */ /* 0x000fea0003800100 */
[----:B------:R-:W-:Y:S05]  /*03a0*/  @P0 BRA `(.L_x_6) ;  /* 0x0000000400400947 */ /* 0x000fea0003800000 */
[----:B------:R-:W-:-:S05]  /*03b0*/  IMAD.MOV.U32 R7, RZ, RZ, 0x3c23d70a ;  /* 0x3c23d70aff077424 */ /* 0x000fca00078e00ff */
[----:B------:R-:W-:-:S13]  /*03c0*/  LOP3.LUT P0, RZ, R7, 0x7fffffff, R6, 0xc8, !PT ;  /* 0x7fffffff07ff7812 */ /* 0x000fda000780c806 */
[----:B------:R-:W-:Y:S05]  /*03d0*/  @!P0 BREAK.RELIABLE B2 ;  /* 0x0000000000028942 */ /* 0x000fea0003800100 */
[----:B------:R-:W-:Y:S05]  /*03e0*/  @!P0 BRA `(.L_x_7) ;  /* 0x0000000400288947 */ /* 0x000fea0003800000 */
[----:B------:R-:W-:-:S13]  /*03f0*/  LOP3.LUT P0, RZ, R6, 0x7fffffff, RZ, 0xc0, !PT ;  /* 0x7fffffff06ff7812 */ /* 0x000fda000780c0ff */
[----:B------:R-:W-:Y:S05]  /*0400*/  @!P0 BREAK.RELIABLE B2 ;  /* 0x0000000000028942 */ /* 0x000fea0003800100 */
[----:B------:R-:W-:Y:S05]  /*0410*/  @!P0 BRA `(.L_x_8) ;  /* 0x0000000400148947 */ /* 0x000fea0003800000 */
[----:B------:R-:W-:Y:S02]  /*0420*/  FSETP.NEU.FTZ.AND P0, PT, |R0|, +INF , PT ;  /* 0x7f8000000000780b */ /* 0x000fe40003f1d200 */
[----:B------:R-:W-:-:S04]  /*0430*/  LOP3.LUT P1, RZ, R7, 0x7fffffff, RZ, 0xc0, !PT ;  /* 0x7fffffff07ff7812 */ /* 0x000fc8000782c0ff */
[----:B------:R-:W-:-:S13]  /*0440*/  PLOP3.LUT P0, PT, P0, P1, PT, 0x2f, 0xf2 ;  /* 0x0000000000f2781c */ /* 0x000fda0000702577 */
[----:B------:R-:W-:Y:S05]  /*0450*/  @P0 BREAK.RELIABLE B2 ;  /* 0x0000000000020942 */ /* 0x000fea0003800100 */
[----:B------:R-:W-:Y:S05]  /*0460*/  @P0 BRA `(.L_x_9) ;  /* 0x0000000000f40947 */ /* 0x000fea0003800000 */
[----:B------:R-:W-:-:S13]  /*0470*/  ISETP.GE.AND P0, PT, R8, RZ, PT ;  /* 0x000000ff0800720c */ /* 0x000fda0003f06270 */
[----:B------:R-:W-:Y:S02]  /*0480*/  @P0 IMAD.MOV.U32 R7, RZ, RZ, RZ ;  /* 0x000000ffff070224 */ /* 0x000fe400078e00ff */
[----:B------:R-:W-:Y:S01]  /*0490*/  @!P0 FFMA R6, R0, 1.84467440737095516160e+19, RZ ;  /* 0x5f80000000068823 */ /* 0x000fe200000000ff */
[----:B------:R-:W-:-:S07]  /*04a0*/  @!P0 MOV R7, 0xffffffc0 ;  /* 0xffffffc000078802 */ /* 0x000fce0000000f00 */
.L_x_5:
[----:B------:R-:W-:Y:S05]  /*04b0*/  BSYNC.RELIABLE B2 ;  /* 0x0000000000027941 */ /* 0x000fea0003800100 */
.L_x_4:
[----:B------:R-:W-:Y:S01]  /*04c0*/  UMOV UR4, 0x3c23d70a ;  /* 0x3c23d70a00047882 */ /* 0x000fe20000000000 */
[----:B------:R-:W-:Y:S01]  /*04d0*/  VIADD R5, R5, 0xffffff81 ;  /* 0xffffff8105057836 */ /* 0x000fe20000000000 */
[----:B------:R-:W-:Y:S01]  /*04e0*/  UIADD3 UR4, UPT, UPT, UR4, 0x3800000, URZ ;  /* 0x0380000004047890 */ /* 0x000fe2000fffe0ff */
[----:B------:R-:W-:Y:S02]  /*04f0*/  BSSY.RECONVERGENT B2, `(.L_x_10) ;  /* 0x0000033000027945 */ /* 0x000fe40003800200 */
[----:B------:R-:W-:Y:S01]  /*0500*/  IMAD R0, R5, -0x800000, R6 ;  /* 0xff80000005007824 */ /* 0x000fe200078e0206 */
[----:B------:R-:W-:Y:S02]  /*0510*/  IADD3 R7, PT, PT, R7, 0x7, R5 ;  /* 0x0000000707077810 */ /* 0x000fe40007ffe005 */
[----:B------:R-:W-:-:S03]  /*0520*/  FADD.FTZ R9, -RZ, -UR4 ;  /* 0x80000004ff097e21 */ /* 0x000fc60008010100 */
[----:B------:R-:W0:Y:S02]  /*0530*/  MUFU.RCP R8, UR4 ;  /* 0x0000000400087d08 */ /* 0x000e240008001000 */
[----:B0-----:R-:W-:-:S04]  /*0540*/  FFMA R11, R8, R9, 1 ;  /* 0x3f800000080b7423 */ /* 0x001fc80000000009 */
[----:B------:R-:W-:-:S04]  /*0550*/  FFMA R11, R8, R11, R8 ;  /* 0x0000000b080b7223 */ /* 0x000fc80000000008 */
[----:B------:R-:W-:-:S04]  /*0560*/  FFMA R6, R0, R11, RZ ;  /* 0x0000000b00067223 */ /* 0x000fc800000000ff */
[----:B------:R-:W-:-:S04]  /*0570*/  FFMA R8, R9, R6, R0 ;  /* 0x0000000609087223 */ /* 0x000fc80000000000 */
[----:B------:R-:W-:-:S04]  /*0580*/  FFMA R8, R11, R8, R6 ;  /* 0x000000080b087223 */ /* 0x000fc80000000006 */
[----:B------:R-:W-:-:S04]  /*0590*/  FFMA R9, R9, R8, R0 ;  /* 0x0000000809097223 */ /* 0x000fc80000000000 */
[----:B------:R-:W-:-:S05]  /*05a0*/  FFMA R6, R11, R9, R8 ;  /* 0x000000090b067223 */ /* 0x000fca0000000008 */
[----:B------:R-:W-:-:S04]  /*05b0*/  SHF.R.U32.HI R0, RZ, 0x17, R6 ;  /* 0x00000017ff007819 */ /* 0x000fc80000011606 */
[----:B------:R-:W-:-:S05]  /*05c0*/  LOP3.LUT R0, R0, 0xff, RZ, 0xc0, !PT ;  /* 0x000000ff00007812 */ /* 0x000fca00078ec0ff */
[----:B------:R-:W-:-:S04]  /*05d0*/  IMAD.IADD R10, R0, 0x1, R7 ;  /* 0x00000001000a7824 */ /* 0x000fc800078e0207 */
[----:B------:R-:W-:-:S05]  /*05e0*/  VIADD R0, R10, 0xffffffff ;  /* 0xffffffff0a007836 */ /* 0x000fca0000000000 */
[----:B------:R-:W-:-:S13]  /*05f0*/  ISETP.GE.U32.AND P0, PT, R0, 0xfe, PT ;  /* 0x000000fe0000780c */ /* 0x000fda0003f06070 */
[----:B------:R-:W-:Y:S05]  /*0600*/  @!P0 BRA `(.L_x_11) ;  /* 0x0000000000808947 */ /* 0x000fea0003800000 */
[----:B------:R-:W-:-:S13]  /*0610*/  ISETP.GT.AND P0, PT, R10, 0xfe, PT ;  /* 0x000000fe0a00780c */ /* 0x000fda0003f04270 */
[----:B------:R-:W-:Y:S05]  /*0620*/  @P0 BRA `(.L_x_12) ;  /* 0x00000000006c0947 */ /* 0x000fea0003800000 */
[----:B------:R-:W-:-:S13]  /*0630*/  ISETP.GE.AND P0, PT, R10, 0x1, PT ;  /* 0x000000010a00780c */ /* 0x000fda0003f06270 */
[----:B------:R-:W-:Y:S05]  /*0640*/  @P0 BRA `(.L_x_13) ;  /* 0x0000000000740947 */ /* 0x000fea0003800000 */
[----:B------:R-:W-:Y:S02]  /*0650*/  ISETP.GE.AND P0, PT, R10, -0x18, PT ;  /* 0xffffffe80a00780c */ /* 0x000fe40003f06270 */
[----:B------:R-:W-:-:S11]  /*0660*/  LOP3.LUT R6, R6, 0x80000000, RZ, 0xc0, !PT ;  /* 0x8000000006067812 */ /* 0x000fd600078ec0ff */
[----:B------:R-:W-:Y:S05]  /*0670*/  @!P0 BRA `(.L_x_13) ;  /* 0x0000000000688947 */ /* 0x000fea0003800000 */
[CC--:B------:R-:W-:Y:S01]  /*0680*/  FFMA.RZ R0, R11.reuse, R9.reuse, R8 ;  /* 0x000000090b007223 */ /* 0x0c0fe2000000c008 */
[----:B------:R-:W-:Y:S01]  /*0690*/  IMAD.MOV R7, RZ, RZ, -R10 ;  /* 0x000000ffff077224 */ /* 0x000fe200078e0a0a */
[C---:B------:R-:W-:Y:S02]  /*06a0*/  ISETP.NE.AND P2, PT, R10.reuse, RZ, PT ;  /* 0x000000ff0a00720c */ /* 0x040fe40003f45270 */
[----:B------:R-:W-:Y:S02]  /*06b0*/  ISETP.NE.AND P1, PT, R10, RZ, PT ;  /* 0x000000ff0a00720c */ /* 0x000fe40003f25270 */
[----:B------:R-:W-:Y:S01]  /*06c0*/  LOP3.LUT R5, R0, 0x7fffff, RZ, 0xc0, !PT ;  /* 0x007fffff00057812 */ /* 0x000fe200078ec0ff */
[CCC-:B------:R-:W-:Y:S01]  /*06d0*/  FFMA.RP R0, R11.reuse, R9.reuse, R8.reuse ;  /* 0x000000090b007223 */ /* 0x1c0fe20000008008 */
[----:B------:R-:W-:Y:S01]  /*06e0*/  FFMA.RM R11, R11, R9, R8 ;  /* 0x000000090b0b7223 */ /* 0x000fe20000004008 */
[----:B------:R-:W-:Y:S02]  /*06f0*/  IADD3 R8, PT, PT, R10, 0x20, RZ ;  /* 0x000000200a087810 */ /* 0x000fe40007ffe0ff */
[----:B------:R-:W-:-:S02]  /*0700*/  LOP3.LUT R5, R5, 0x800000, RZ, 0xfc, !PT ;  /* 0x0080000005057812 */ /* 0x000fc400078efcff */
[----:B------:R-:W-:Y:S02]  /*0710*/  FSETP.NEU.FTZ.AND P0, PT, R0, R11, PT ;  /* 0x0000000b0000720b */ /* 0x000fe40003f1d000 */
[----:B------:R-:W-:Y:S02]  /*0720*/  SHF.L.U32 R8, R5, R8, RZ ;  /* 0x0000000805087219 */ /* 0x000fe400000006ff */
[----:B------:R-:W-:Y:S02]  /*0730*/  SEL R0, R7, RZ, P2 ;  /* 0x000000ff07007207 */ /* 0x000fe40001000000 */
[----:B------:R-:W-:Y:S02]  /*0740*/  ISETP.NE.AND P1, PT, R8, RZ, P1 ;  /* 0x000000ff0800720c */ /* 0x000fe40000f25270 */
[----:B------:R-:W-:Y:S02]  /*0750*/  SHF.R.U32.HI R0, RZ, R0, R5 ;  /* 0x00000000ff007219 */ /* 0x000fe40000011605 */
[----:B------:R-:W-:-:S02]  /*0760*/  PLOP3.LUT P0, PT, P0, P1, PT, 0xf8, 0x8f ;  /* 0x00000000008f781c */ /* 0x000fc40000703f70 */
[----:B------:R-:W-:Y:S02]  /*0770*/  SHF.R.U32.HI R8, RZ, 0x1, R0 ;  /* 0x00000001ff087819 */ /* 0x000fe40000011600 */
[----:B------:R-:W-:-:S04]  /*0780*/  SEL R5, RZ, 0x1, !P0 ;  /* 0x00000001ff057807 */ /* 0x000fc80004000000 */
[----:B------:R-:W-:-:S04]  /*0790*/  LOP3.LUT R5, R5, 0x1, R8, 0xf8, !PT ;  /* 0x0000000105057812 */ /* 0x000fc800078ef808 */
[----:B------:R-:W-:-:S05]  /*07a0*/  LOP3.LUT R5, R5, R0, RZ, 0xc0, !PT ;  /* 0x0000000005057212 */ /* 0x000fca00078ec0ff */
[----:B------:R-:W-:-:S05]  /*07b0*/  IMAD.IADD R5, R8, 0x1, R5 ;  /* 0x0000000108057824 */ /* 0x000fca00078e0205 */
[----:B------:R-:W-:Y:S01]  /*07c0*/  LOP3.LUT R6, R5, R6, RZ, 0xfc, !PT ;  /* 0x0000000605067212 */ /* 0x000fe200078efcff */
[----:B------:R-:W-:Y:S06]  /*07d0*/  BRA `(.L_x_13) ;  /* 0x0000000000107947 */ /* 0x000fec0003800000 */
.L_x_12:
[----:B------:R-:W-:-:S04]  /*07e0*/  LOP3.LUT R6, R6, 0x80000000, RZ, 0xc0, !PT ;  /* 0x8000000006067812 */ /* 0x000fc800078ec0ff */
[----:B------:R-:W-:Y:S01]  /*07f0*/  LOP3.LUT R6, R6, 0x7f800000, RZ, 0xfc, !PT ;  /* 0x7f80000006067812 */ /* 0x000fe200078efcff */
[----:B------:R-:W-:Y:S06]  /*0800*/  BRA `(.L_x_13) ;  /* 0x0000000000047947 */ /* 0x000fec0003800000 */
.L_x_11:
[----:B------:R-:W-:-:S07]  /*0810*/  LEA R6, R7, R6, 0x17 ;  /* 0x0000000607067211 */ /* 0x000fce00078eb8ff */
.L_x_13:
[----:B------:R-:W-:Y:S05]  /*0820*/  BSYNC.RECONVERGENT B2 ;  /* 0x0000000000027941 */ /* 0x000fea0003800200 */
.L_x_10:
[----:B------:R-:W-:Y:S05]  /*0830*/  BRA `(.L_x_14) ;  /* 0x0000000000207947 */ /* 0x000fea0003800000 */
.L_x_9:
[----:B------:R-:W-:-:S04]  /*0840*/  LOP3.LUT R6, R7, 0x80000000, R6, 0x48, !PT ;  /* 0x8000000007067812 */ /* 0x000fc800078e4806 */
[----:B------:R-:W-:Y:S01]  /*0850*/  LOP3.LUT R6, R6, 0x7f800000, RZ, 0xfc, !PT ;  /* 0x7f80000006067812 */ /* 0x000fe200078efcff */
[----:B------:R-:W-:Y:S06]  /*0860*/  BRA `(.L_x_14) ;  /* 0x0000000000147947 */ /* 0x000fec0003800000 */
.L_x_8:
[----:B------:R-:W-:Y:S01]  /*0870*/  LOP3.LUT R6, R7, 0x80000000, R6, 0x48, !PT ;  /* 0x8000000007067812 */ /* 0x000fe200078e4806 */
[----:B------:R-:W-:Y:S06]  /*0880*/  BRA `(.L_x_14) ;  /* 0x00000000000c7947 */ /* 0x000fec0003800000 */
.L_x_7:
[----:B------:R-:W0:Y:S01]  /*0890*/  MUFU.RSQ R6, -QNAN ;  /* 0xffc0000000067908 */ /* 0x000e220000001400 */
[----:B------:R-:W-:Y:S05]  /*08a0*/  BRA `(.L_x_14) ;  /* 0x0000000000047947 */ /* 0x000fea0003800000 */
.L_x_6:
[----:B------:R-:W-:-:S07]  /*08b0*/  FADD.FTZ R6, R0, 0.0099999997764825820923 ;  /* 0x3c23d70a00067421 */ /* 0x000fce0000010000 */
.L_x_14:
[----:B------:R-:W-:Y:S05]  /*08c0*/  BSYNC.RECONVERGENT B0 ;  /* 0x0000000000007941 */ /* 0x000fea0003800200 */
.L_x_3:
[----:B------:R-:W-:-:S04]  /*08d0*/  IMAD.MOV.U32 R5, RZ, RZ, 0x0 ;  /* 0x00000000ff057424 */ /* 0x000fc800078e00ff */
[----:B0-----:R-:W-:Y:S05]  /*08e0*/  RET.REL.NODEC R4 `(_Z16reciprocalKernelPfS_j) ;  /* 0xfffffff404c47950 */ /* 0x001fea0003c3ffff */
.L_x_15:
[----:B------:R-:W-:-:S00]  /*08f0*/  BRA `(.L_x_15) ;  /* 0xfffffffc00fc7947 */ /* 0x000fc0000383ffff */
[----:B------:R-:W-:-:S00]  /*0900*/  NOP ;  /* 0x0000000000007918 */ /* 0x000fc00000000000 */
[----:B------:R-:W-:-:S00]  /*0910*/  NOP ;  /* 0x0000000000007918 */ /* 0x000fc00000000000 */
[----:B------:R-:W-:-:S00]  /*0920*/  NOP ;  /* 0x0000000000007918 */ /* 0x000fc00000000000 */
[----:B------:R-:W-:-:S00]  /*0930*/  NOP ;  /* 0x0000000000007918 */ /* 0x000fc00000000000 */
[----:B------:R-:W-:-:S00]  /*0940*/  NOP ;  /* 0x0000000000007918 */ /* 0x000fc00000000000 */
[----:B------:R-:W-:-:S00]  /*0950*/  NOP ;  /* 0x0000000000007918 */ /* 0x000fc00000000000 */
[----:B------:R-:W-:-:S00]  /*0960*/  NOP ;  /* 0x0000000000007918 */ /* 0x000fc00000000000 */
[----:B------:R-:W-:-:S00]  /*0970*/  NOP ;  /* 0x0000000000007918 */ /* 0x000fc00000000000 */
.L_x_16:


//--------------------- .nv.shared.reserved.0     --------------------------
	.section	.nv.shared.reserved.0,"aw",@nobits
	.weak		__nv_reservedSMEM_offset_0_alias
	.size		__nv_reservedSMEM_offset_0_alias, 0, 64
	.other		__nv_reservedSMEM_offset_0_alias,@"STO_CUDA_RESERVED_SHARED STV_DEFAULT"
__nv_reservedSMEM_offset_0_alias:
	.zero		0
	.zero		64


//--------------------- .nv.constant0._Z16reciprocalKernelPfS_j --------------------------
	.section	.nv.constant0._Z16reciprocalKernelPfS_j,"a",@progbits
	.sectionflags	@""
	.align	4
.nv.constant0._Z16reciprocalKernelPfS_j:
	.zero		916


//--------------------- SYMBOLS --------------------------

	.type		.nv.reservedSmem.offset0,@object
	.size		.nv.reservedSmem.offset0,0x4
